//
// Generated by NVIDIA NVVM Compiler
//
// Compiler Build ID: CL-36424714
// Cuda compilation tools, release 13.0, V13.0.88
// Based on NVVM 20.0.0
//

.version 9.0
.target sm_100
.address_size 64

	// .globl	_Z20masked_cumsum_kernelPKfPKbPfii

.visible .entry _Z20masked_cumsum_kernelPKfPKbPfii(
	.param .u64 .ptr .align 1 _Z20masked_cumsum_kernelPKfPKbPfii_param_0,
	.param .u64 .ptr .align 1 _Z20masked_cumsum_kernelPKfPKbPfii_param_1,
	.param .u64 .ptr .align 1 _Z20masked_cumsum_kernelPKfPKbPfii_param_2,
	.param .u32 _Z20masked_cumsum_kernelPKfPKbPfii_param_3,
	.param .u32 _Z20masked_cumsum_kernelPKfPKbPfii_param_4
)
{
	.reg .pred 	%p<42>;
	.reg .b16 	%rs<30>;
	.reg .b32 	%r<43>;
	.reg .b32 	%f<141>;
	.reg .b64 	%rd<27>;

	ld.param.u64 	%rd13, [_Z20masked_cumsum_kernelPKfPKbPfii_param_0];
	ld.param.u64 	%rd14, [_Z20masked_cumsum_kernelPKfPKbPfii_param_1];
	ld.param.u64 	%rd12, [_Z20masked_cumsum_kernelPKfPKbPfii_param_2];
	ld.param.u32 	%r26, [_Z20masked_cumsum_kernelPKfPKbPfii_param_3];
	ld.param.u32 	%r25, [_Z20masked_cumsum_kernelPKfPKbPfii_param_4];
	cvta.to.global.u64 	%rd1, %rd13;
	cvta.to.global.u64 	%rd2, %rd14;
	mov.u32 	%r27, %ctaid.x;
	mov.u32 	%r28, %ntid.x;
	mov.u32 	%r29, %tid.x;
	mad.lo.s32 	%r30, %r27, %r28, %r29;
	div.s32 	%r1, %r30, %r25;
	mul.lo.s32 	%r31, %r1, %r25;
	sub.s32 	%r2, %r30, %r31;
	setp.ge.s32 	%p1, %r1, %r26;
	setp.lt.s32 	%p2, %r25, 0;
	or.pred  	%p3, %p2, %p1;
	@%p3 bra 	$L__BB0_73;
	setp.lt.s32 	%p4, %r2, 0;
	mov.f32 	%f104, 0f00000000;
	@%p4 bra 	$L__BB0_72;
	add.s32 	%r4, %r2, 1;
	and.b32  	%r5, %r4, 15;
	setp.lt.u32 	%p5, %r2, 15;
	mov.f32 	%f104, 0f00000000;
	mov.b32 	%r39, 0;
	@%p5 bra 	$L__BB0_37;
	and.b32  	%r39, %r4, -16;
	neg.s32 	%r37, %r39;
	add.s64 	%rd3, %rd2, 7;
	add.s64 	%rd4, %rd1, 32;
	mov.f32 	%f104, 0f00000000;
	mov.u32 	%r36, %r31;
$L__BB0_4:
	.pragma "nounroll";
	cvt.s64.s32 	%rd15, %r36;
	add.s64 	%rd5, %rd3, %rd15;
	mul.wide.s32 	%rd16, %r36, 4;
	add.s64 	%rd6, %rd4, %rd16;
	ld.global.u8 	%rs1, [%rd5+-7];
	setp.eq.s16 	%p6, %rs1, 0;
	@%p6 bra 	$L__BB0_6;
	ld.global.f32 	%f72, [%rd6+-32];
	add.f32 	%f104, %f104, %f72;
$L__BB0_6:
	ld.global.u8 	%rs2, [%rd5+-6];
	setp.eq.s16 	%p7, %rs2, 0;
	@%p7 bra 	$L__BB0_8;
	ld.global.f32 	%f73, [%rd6+-28];
	add.f32 	%f104, %f104, %f73;
$L__BB0_8:
	ld.global.u8 	%rs3, [%rd5+-5];
	setp.eq.s16 	%p8, %rs3, 0;
	@%p8 bra 	$L__BB0_10;
	ld.global.f32 	%f74, [%rd6+-24];
	add.f32 	%f104, %f104, %f74;
$L__BB0_10:
	ld.global.u8 	%rs4, [%rd5+-4];
	setp.eq.s16 	%p9, %rs4, 0;
	@%p9 bra 	$L__BB0_12;
	ld.global.f32 	%f75, [%rd6+-20];
	add.f32 	%f104, %f104, %f75;
$L__BB0_12:
	ld.global.u8 	%rs5, [%rd5+-3];
	setp.eq.s16 	%p10, %rs5, 0;
	@%p10 bra 	$L__BB0_14;
	ld.global.f32 	%f76, [%rd6+-16];
	add.f32 	%f104, %f104, %f76;
$L__BB0_14:
	ld.global.u8 	%rs6, [%rd5+-2];
	setp.eq.s16 	%p11, %rs6, 0;
	@%p11 bra 	$L__BB0_16;
	ld.global.f32 	%f77, [%rd6+-12];
	add.f32 	%f104, %f104, %f77;
$L__BB0_16:
	ld.global.u8 	%rs7, [%rd5+-1];
	setp.eq.s16 	%p12, %rs7, 0;
	@%p12 bra 	$L__BB0_18;
	ld.global.f32 	%f78, [%rd6+-8];
	add.f32 	%f104, %f104, %f78;
$L__BB0_18:
	ld.global.u8 	%rs8, [%rd5];
	setp.eq.s16 	%p13, %rs8, 0;
	@%p13 bra 	$L__BB0_20;
	ld.global.f32 	%f79, [%rd6+-4];
	add.f32 	%f104, %f104, %f79;
$L__BB0_20:
	ld.global.u8 	%rs9, [%rd5+1];
	setp.eq.s16 	%p14, %rs9, 0;
	@%p14 bra 	$L__BB0_22;
	ld.global.f32 	%f80, [%rd6];
	add.f32 	%f104, %f104, %f80;
$L__BB0_22:
	ld.global.u8 	%rs10, [%rd5+2];
	setp.eq.s16 	%p15, %rs10, 0;
	@%p15 bra 	$L__BB0_24;
	ld.global.f32 	%f81, [%rd6+4];
	add.f32 	%f104, %f104, %f81;
$L__BB0_24:
	ld.global.u8 	%rs11, [%rd5+3];
	setp.eq.s16 	%p16, %rs11, 0;
	@%p16 bra 	$L__BB0_26;
	ld.global.f32 	%f82, [%rd6+8];
	add.f32 	%f104, %f104, %f82;
$L__BB0_26:
	ld.global.u8 	%rs12, [%rd5+4];
	setp.eq.s16 	%p17, %rs12, 0;
	@%p17 bra 	$L__BB0_28;
	ld.global.f32 	%f83, [%rd6+12];
	add.f32 	%f104, %f104, %f83;
$L__BB0_28:
	ld.global.u8 	%rs13, [%rd5+5];
	setp.eq.s16 	%p18, %rs13, 0;
	@%p18 bra 	$L__BB0_30;
	ld.global.f32 	%f84, [%rd6+16];
	add.f32 	%f104, %f104, %f84;
$L__BB0_30:
	ld.global.u8 	%rs14, [%rd5+6];
	setp.eq.s16 	%p19, %rs14, 0;
	@%p19 bra 	$L__BB0_32;
	ld.global.f32 	%f85, [%rd6+20];
	add.f32 	%f104, %f104, %f85;
$L__BB0_32:
	ld.global.u8 	%rs15, [%rd5+7];
	setp.eq.s16 	%p20, %rs15, 0;
	@%p20 bra 	$L__BB0_34;
	ld.global.f32 	%f86, [%rd6+24];
	add.f32 	%f104, %f104, %f86;
$L__BB0_34:
	ld.global.u8 	%rs16, [%rd5+8];
	setp.eq.s16 	%p21, %rs16, 0;
	@%p21 bra 	$L__BB0_36;
	ld.global.f32 	%f87, [%rd6+28];
	add.f32 	%f104, %f104, %f87;
$L__BB0_36:
	add.s32 	%r37, %r37, 16;
	add.s32 	%r36, %r36, 16;
	setp.ne.s32 	%p22, %r37, 0;
	@%p22 bra 	$L__BB0_4;
$L__BB0_37:
	setp.eq.s32 	%p23, %r5, 0;
	@%p23 bra 	$L__BB0_72;
	and.b32  	%r13, %r4, 7;
	setp.lt.u32 	%p24, %r5, 8;
	@%p24 bra 	$L__BB0_56;
	add.s32 	%r33, %r39, %r31;
	cvt.s64.s32 	%rd17, %r33;
	add.s64 	%rd7, %rd2, %rd17;
	ld.global.u8 	%rs17, [%rd7];
	setp.eq.s16 	%p25, %rs17, 0;
	mul.wide.s32 	%rd18, %r33, 4;
	add.s64 	%rd8, %rd1, %rd18;
	@%p25 bra 	$L__BB0_41;
	ld.global.f32 	%f89, [%rd8];
	add.f32 	%f104, %f104, %f89;
$L__BB0_41:
	ld.global.u8 	%rs18, [%rd7+1];
	setp.eq.s16 	%p26, %rs18, 0;
	@%p26 bra 	$L__BB0_43;
	ld.global.f32 	%f90, [%rd8+4];
	add.f32 	%f104, %f104, %f90;
$L__BB0_43:
	ld.global.u8 	%rs19, [%rd7+2];
	setp.eq.s16 	%p27, %rs19, 0;
	@%p27 bra 	$L__BB0_45;
	ld.global.f32 	%f91, [%rd8+8];
	add.f32 	%f104, %f104, %f91;
$L__BB0_45:
	ld.global.u8 	%rs20, [%rd7+3];
	setp.eq.s16 	%p28, %rs20, 0;
	@%p28 bra 	$L__BB0_47;
	ld.global.f32 	%f92, [%rd8+12];
	add.f32 	%f104, %f104, %f92;
$L__BB0_47:
	ld.global.u8 	%rs21, [%rd7+4];
	setp.eq.s16 	%p29, %rs21, 0;
	@%p29 bra 	$L__BB0_49;
	ld.global.f32 	%f93, [%rd8+16];
	add.f32 	%f104, %f104, %f93;
$L__BB0_49:
	ld.global.u8 	%rs22, [%rd7+5];
	setp.eq.s16 	%p30, %rs22, 0;
	@%p30 bra 	$L__BB0_51;
	ld.global.f32 	%f94, [%rd8+20];
	add.f32 	%f104, %f104, %f94;
$L__BB0_51:
	ld.global.u8 	%rs23, [%rd7+6];
	setp.eq.s16 	%p31, %rs23, 0;
	@%p31 bra 	$L__BB0_53;
	ld.global.f32 	%f95, [%rd8+24];
	add.f32 	%f104, %f104, %f95;
$L__BB0_53:
	ld.global.u8 	%rs24, [%rd7+7];
	setp.eq.s16 	%p32, %rs24, 0;
	@%p32 bra 	$L__BB0_55;
	ld.global.f32 	%f96, [%rd8+28];
	add.f32 	%f104, %f104, %f96;
$L__BB0_55:
	add.s32 	%r39, %r39, 8;
$L__BB0_56:
	setp.eq.s32 	%p33, %r13, 0;
	@%p33 bra 	$L__BB0_72;
	and.b32  	%r16, %r4, 3;
	setp.lt.u32 	%p34, %r13, 4;
	@%p34 bra 	$L__BB0_67;
	add.s32 	%r34, %r39, %r31;
	cvt.s64.s32 	%rd19, %r34;
	add.s64 	%rd9, %rd2, %rd19;
	ld.global.u8 	%rs25, [%rd9];
	setp.eq.s16 	%p35, %rs25, 0;
	mul.wide.s32 	%rd20, %r34, 4;
	add.s64 	%rd10, %rd1, %rd20;
	@%p35 bra 	$L__BB0_60;
	ld.global.f32 	%f98, [%rd10];
	add.f32 	%f104, %f104, %f98;
$L__BB0_60:
	ld.global.u8 	%rs26, [%rd9+1];
	setp.eq.s16 	%p36, %rs26, 0;
	@%p36 bra 	$L__BB0_62;
	ld.global.f32 	%f99, [%rd10+4];
	add.f32 	%f104, %f104, %f99;
$L__BB0_62:
	ld.global.u8 	%rs27, [%rd9+2];
	setp.eq.s16 	%p37, %rs27, 0;
	@%p37 bra 	$L__BB0_64;
	ld.global.f32 	%f100, [%rd10+8];
	add.f32 	%f104, %f104, %f100;
$L__BB0_64:
	ld.global.u8 	%rs28, [%rd9+3];
	setp.eq.s16 	%p38, %rs28, 0;
	@%p38 bra 	$L__BB0_66;
	ld.global.f32 	%f101, [%rd10+12];
	add.f32 	%f104, %f104, %f101;
$L__BB0_66:
	add.s32 	%r39, %r39, 4;
$L__BB0_67:
	setp.eq.s32 	%p39, %r16, 0;
	@%p39 bra 	$L__BB0_72;
	add.s32 	%r42, %r39, %r31;
	neg.s32 	%r41, %r16;
$L__BB0_69:
	.pragma "nounroll";
	cvt.s64.s32 	%rd21, %r42;
	mul.wide.s32 	%rd11, %r42, 4;
	add.s64 	%rd22, %rd2, %rd21;
	ld.global.u8 	%rs29, [%rd22];
	setp.eq.s16 	%p40, %rs29, 0;
	@%p40 bra 	$L__BB0_71;
	add.s64 	%rd23, %rd1, %rd11;
	ld.global.f32 	%f102, [%rd23];
	add.f32 	%f104, %f104, %f102;
$L__BB0_71:
	add.s32 	%r42, %r42, 1;
	add.s32 	%r41, %r41, 1;
	setp.ne.s32 	%p41, %r41, 0;
	@%p41 bra 	$L__BB0_69;
$L__BB0_72:
	add.s32 	%r35, %r31, %r2;
	cvta.to.global.u64 	%rd24, %rd12;
	mul.wide.s32 	%rd25, %r35, 4;
	add.s64 	%rd26, %rd24, %rd25;
	st.global.f32 	[%rd26], %f104;
$L__BB0_73:
	ret;

}


// ===== COMPILED SASS (sm_100) =====

	.target	sm_100

	.elftype	@"ET_EXEC"


//--------------------- .note.nv.tkinfo           --------------------------
	.section	.note.nv.tkinfo,"",@"SHT_NOTE"
	.sectionflags	@"SHF_NOTE_NV_TKINFO"
	.tkinfo
        /*0018*/ 	.word	0x00000002
        /*0030*/ 	.string	""
        /*0030*/ 	.string	"ptxas"
        /*0030*/ 	.string	"Cuda compilation tools, release 13.0, V13.0.88"
        /*0030*/ 	.string	"Build cuda_13.0.r13.0/compiler.36424714_0"
        /*0030*/ 	.string	"-arch sm_100 -m 64 "



//--------------------- .note.nv.cuinfo           --------------------------
	.section	.note.nv.cuinfo,"",@"SHT_NOTE"
	.sectionflags	@"SHF_NOTE_NV_CUINFO"
        /*0018*/ 	.short	0x0002
        /*001a*/ 	.short	0x0064
        /*001c*/ 	.short	0x0082
	.zero		2


//--------------------- .nv.info                  --------------------------
	.section	.nv.info,"",@"SHT_CUDA_INFO"
	.align	4


	//----- nvinfo : EIATTR_REGCOUNT
	.align		4
        /*0000*/ 	.byte	0x04, 0x2f
        /*0002*/ 	.short	(.L_1 - .L_0)
	.align		4
.L_0:
        /*0004*/ 	.word	index@(_Z20masked_cumsum_kernelPKfPKbPfii)
        /*0008*/ 	.word	0x0000001d


	//----- nvinfo : EIATTR_FRAME_SIZE
	.align		4
.L_1:
        /*000c*/ 	.byte	0x04, 0x11
        /*000e*/ 	.short	(.L_3 - .L_2)
	.align		4
.L_2:
        /*0010*/ 	.word	index@(_Z20masked_cumsum_kernelPKfPKbPfii)
        /*0014*/ 	.word	0x00000000


	//----- nvinfo : EIATTR_MIN_STACK_SIZE
	.align		4
.L_3:
        /*0018*/ 	.byte	0x04, 0x12
        /*001a*/ 	.short	(.L_5 - .L_4)
	.align		4
.L_4:
        /*001c*/ 	.word	index@(_Z20masked_cumsum_kernelPKfPKbPfii)
        /*0020*/ 	.word	0x00000000
.L_5:


//--------------------- .nv.compat                --------------------------
	.section	.nv.compat,"",@"SHT_CUDA_COMPAT_INFO"
	.align	4
        /*0000*/ 	.byte	0x02, 0x09, 0x00, 0x00, 0x02, 0x02, 0x01, 0x00, 0x02, 0x05, 0x05, 0x00, 0x03, 0x07, 0x01, 0x01
        /*0010*/ 	.byte	0x02, 0x03, 0x00, 0x00, 0x02, 0x06, 0x01, 0x00, 0x04, 0x0b, 0x08, 0x00, 0x09, 0x00, 0x00, 0x00
        /*0020*/ 	.byte	0x00, 0x00, 0x00, 0x00


//--------------------- .nv.info._Z20masked_cumsum_kernelPKfPKbPfii --------------------------
	.section	.nv.info._Z20masked_cumsum_kernelPKfPKbPfii,"",@"SHT_CUDA_INFO"
	.sectionflags	@""
	.align	4


	//----- nvinfo : EIATTR_CUDA_API_VERSION
	.align		4
        /*0000*/ 	.byte	0x04, 0x37
        /*0002*/ 	.short	(.L_7 - .L_6)
.L_6:
        /*0004*/ 	.word	0x00000082


	//----- nvinfo : EIATTR_KPARAM_INFO
	.align		4
.L_7:
        /*0008*/ 	.byte	0x04, 0x17
        /*000a*/ 	.short	(.L_9 - .L_8)
.L_8:
        /*000c*/ 	.word	0x00000000
        /*0010*/ 	.short	0x0004
        /*0012*/ 	.short	0x001c
        /*0014*/ 	.byte	0x00, 0xf0, 0x11, 0x00


	//----- nvinfo : EIATTR_KPARAM_INFO
	.align		4
.L_9:
        /*0018*/ 	.byte	0x04, 0x17
        /*001a*/ 	.short	(.L_11 - .L_10)
.L_10:
        /*001c*/ 	.word	0x00000000
        /*0020*/ 	.short	0x0003
        /*0022*/ 	.short	0x0018
        /*0024*/ 	.byte	0x00, 0xf0, 0x11, 0x00


	//----- nvinfo : EIATTR_KPARAM_INFO
	.align		4
.L_11:
        /*0028*/ 	.byte	0x04, 0x17
        /*002a*/ 	.short	(.L_13 - .L_12)
.L_12:
        /*002c*/ 	.word	0x00000000
        /*0030*/ 	.short	0x0002
        /*0032*/ 	.short	0x0010
        /*0034*/ 	.byte	0x00, 0xf5, 0x21, 0x00


	//----- nvinfo : EIATTR_KPARAM_INFO
	.align		4
.L_13:
        /*0038*/ 	.byte	0x04, 0x17
        /*003a*/ 	.short	(.L_15 - .L_14)
.L_14:
        /*003c*/ 	.word	0x00000000
        /*0040*/ 	.short	0x0001
        /*0042*/ 	.short	0x0008
        /*0044*/ 	.byte	0x00, 0xf5, 0x21, 0x00


	//----- nvinfo : EIATTR_KPARAM_INFO
	.align		4
.L_15:
        /*0048*/ 	.byte	0x04, 0x17
        /*004a*/ 	.short	(.L_17 - .L_16)
.L_16:
        /*004c*/ 	.word	0x00000000
        /*0050*/ 	.short	0x0000
        /*0052*/ 	.short	0x0000
        /*0054*/ 	.byte	0x00, 0xf5, 0x21, 0x00


	//----- nvinfo : EIATTR_SPARSE_MMA_MASK
	.align		4
.L_17:
        /*0058*/ 	.byte	0x03, 0x50
        /*005a*/ 	.short	0x0000


	//----- nvinfo : EIATTR_MAXREG_COUNT
	.align		4
        /*005c*/ 	.byte	0x03, 0x1b
        /*005e*/ 	.short	0x00ff


	//----- nvinfo : EIATTR_MERCURY_ISA_VERSION
	.align		4
        /*0060*/ 	.byte	0x03, 0x5f
        /*0062*/ 	.short	0x0101


	//----- nvinfo : EIATTR_VRC_CTA_INIT_COUNT
	.align		4
        /*0064*/ 	.byte	0x02, 0x4a
	.zero		1
	.zero		1


	//----- nvinfo : EIATTR_EXIT_INSTR_OFFSETS
	.align		4
        /*0068*/ 	.byte	0x04, 0x1c
        /*006a*/ 	.short	(.L_19 - .L_18)


	//   ....[0]....
.L_18:
        /*006c*/ 	.word	0x00000210


	//   ....[1]....
        /*0070*/ 	.word	0x00000e10


	//----- nvinfo : EIATTR_CRS_STACK_SIZE
	.align		4
.L_19:
        /*0074*/ 	.byte	0x04, 0x1e
        /*0076*/ 	.short	(.L_21 - .L_20)
.L_20:
        /*0078*/ 	.word	0x00000000


	//----- nvinfo : EIATTR_CBANK_PARAM_SIZE
	.align		4
.L_21:
        /*007c*/ 	.byte	0x03, 0x19
        /*007e*/ 	.short	0x0020


	//----- nvinfo : EIATTR_PARAM_CBANK
	.align		4
        /*0080*/ 	.byte	0x04, 0x0a
        /*0082*/ 	.short	(.L_23 - .L_22)
	.align		4
.L_22:
        /*0084*/ 	.word	index@(.nv.constant0._Z20masked_cumsum_kernelPKfPKbPfii)
        /*0088*/ 	.short	0x0380
        /*008a*/ 	.short	0x0020


	//----- nvinfo : EIATTR_SW_WAR
	.align		4
.L_23:
        /*008c*/ 	.byte	0x04, 0x36
        /*008e*/ 	.short	(.L_25 - .L_24)
.L_24:
        /*0090*/ 	.word	0x00000008
.L_25:


//--------------------- .nv.callgraph             --------------------------
	.section	.nv.callgraph,"",@"SHT_CUDA_CALLGRAPH"
	.align	4
	.sectionentsize	8
	.align		4
        /*0000*/ 	.word	0x00000000
	.align		4
        /*0004*/ 	.word	0xffffffff
	.align		4
        /*0008*/ 	.word	0x00000000
	.align		4
        /*000c*/ 	.word	0xfffffffe
	.align		4
        /*0010*/ 	.word	0x00000000
	.align		4
        /*0014*/ 	.word	0xfffffffd
	.align		4
        /*0018*/ 	.word	0x00000000
	.align		4
        /*001c*/ 	.word	0xfffffffc


//--------------------- .text._Z20masked_cumsum_kernelPKfPKbPfii --------------------------
	.section	.text._Z20masked_cumsum_kernelPKfPKbPfii,"ax",@progbits
	.align	128
        .global         _Z20masked_cumsum_kernelPKfPKbPfii
        .type           _Z20masked_cumsum_kernelPKfPKbPfii,@function
        .size           _Z20masked_cumsum_kernelPKfPKbPfii,(.L_x_11 - _Z20masked_cumsum_kernelPKfPKbPfii)
        .other          _Z20masked_cumsum_kernelPKfPKbPfii,@"STO_CUDA_ENTRY STV_DEFAULT"
_Z20masked_cumsum_kernelPKfPKbPfii:
.text._Z20masked_cumsum_kernelPKfPKbPfii:
[----:B------:R-:W-:Y:S08]  /*0000*/  LDC R1, c[0x0][0x37c] ;  /* 0x0000df00ff017b82 */ /* 0x000ff00000000800 */
[----:B------:R-:W0:Y:S01]  /*0010*/  LDC R6, c[0x0][0x39c] ;  /* 0x0000e700ff067b82 */ /* 0x000e220000000800 */
[----:B------:R-:W1:Y:S07]  /*0020*/  S2R R3, SR_TID.X ;  /* 0x0000000000037919 */ /* 0x000e6e0000002100 */
[----:B------:R-:W1:Y:S08]  /*0030*/  S2UR UR4, SR_CTAID.X ;  /* 0x00000000000479c3 */ /* 0x000e700000002500 */
[----:B------:R-:W1:Y:S01]  /*0040*/  LDC R2, c[0x0][0x360] ;  /* 0x0000d800ff027b82 */ /* 0x000e620000000800 */
[----:B0-----:R-:W-:-:S04]  /*0050*/  IABS R7, R6 ;  /* 0x0000000600077213 */ /* 0x001fc80000000000 */
[----:B------:R-:W0:Y:S01]  /*0060*/  I2F.RP R0, R7 ;  /* 0x0000000700007306 */ /* 0x000e220000209400 */
[----:B-1----:R-:W-:Y:S01]  /*0070*/  IMAD R2, R2, UR4, R3 ;  /* 0x0000000402027c24 */ /* 0x002fe2000f8e0203 */
[----:B------:R-:W1:Y:S06]  /*0080*/  LDCU UR4, c[0x0][0x398] ;  /* 0x00007300ff0477ac */ /* 0x000e6c0008000800 */
[----:B0-----:R-:W0:Y:S02]  /*0090*/  MUFU.RCP R0, R0 ;  /* 0x0000000000007308 */ /* 0x001e240000001000 */
[----:B0-----:R-:W-:Y:S01]  /*00a0*/  VIADD R4, R0, 0xffffffe ;  /* 0x0ffffffe00047836 */ /* 0x001fe20000000000 */
[----:B------:R-:W-:-:S05]  /*00b0*/  IABS R0, R2 ;  /* 0x0000000200007213 */ /* 0x000fca0000000000 */
[----:B------:R0:W2:Y:S02]  /*00c0*/  F2I.FTZ.U32.TRUNC.NTZ R5, R4 ;  /* 0x0000000400057305 */ /* 0x0000a4000021f000 */
[----:B0-----:R-:W-:Y:S02]  /*00d0*/  IMAD.MOV.U32 R4, RZ, RZ, RZ ;  /* 0x000000ffff047224 */ /* 0x001fe400078e00ff */
[----:B--2---:R-:W-:-:S04]  /*00e0*/  IMAD.MOV R8, RZ, RZ, -R5 ;  /* 0x000000ffff087224 */ /* 0x004fc800078e0a05 */
[----:B------:R-:W-:-:S04]  /*00f0*/  IMAD R3, R8, R7, RZ ;  /* 0x0000000708037224 */ /* 0x000fc800078e02ff */
[----:B------:R-:W-:-:S06]  /*0100*/  IMAD.HI.U32 R5, R5, R3, R4 ;  /* 0x0000000305057227 */ /* 0x000fcc00078e0004 */
[----:B------:R-:W-:-:S04]  /*0110*/  IMAD.HI.U32 R5, R5, R0, RZ ;  /* 0x0000000005057227 */ /* 0x000fc800078e00ff */
[----:B------:R-:W-:-:S04]  /*0120*/  IMAD.MOV R3, RZ, RZ, -R5 ;  /* 0x000000ffff037224 */ /* 0x000fc800078e0a05 */
[----:B------:R-:W-:-:S05]  /*0130*/  IMAD R0, R7, R3, R0 ;  /* 0x0000000307007224 */ /* 0x000fca00078e0200 */
[----:B------:R-:W-:-:S13]  /*0140*/  ISETP.GT.U32.AND P1, PT, R7, R0, PT ;  /* 0x000000000700720c */ /* 0x000fda0003f24070 */
[----:B------:R-:W-:Y:S02]  /*0150*/  @!P1 IMAD.IADD R0, R0, 0x1, -R7 ;  /* 0x0000000100009824 */ /* 0x000fe400078e0a07 */
[----:B------:R-:W-:Y:S01]  /*0160*/  @!P1 VIADD R5, R5, 0x1 ;  /* 0x0000000105059836 */ /* 0x000fe20000000000 */
[----:B------:R-:W-:Y:S02]  /*0170*/  ISETP.NE.AND P1, PT, R6, RZ, PT ;  /* 0x000000ff0600720c */ /* 0x000fe40003f25270 */
[----:B------:R-:W-:Y:S02]  /*0180*/  ISETP.GE.U32.AND P0, PT, R0, R7, PT ;  /* 0x000000070000720c */ /* 0x000fe40003f06070 */
[----:B------:R-:W-:-:S04]  /*0190*/  LOP3.LUT R0, R2, R6, RZ, 0x3c, !PT ;  /* 0x0000000602007212 */ /* 0x000fc800078e3cff */
[----:B------:R-:W-:-:S07]  /*01a0*/  ISETP.GE.AND P2, PT, R0, RZ, PT ;  /* 0x000000ff0000720c */ /* 0x000fce0003f46270 */
[----:B------:R-:W-:-:S06]  /*01b0*/  @P0 IADD3 R5, PT, PT, R5, 0x1, RZ ;  /* 0x0000000105050810 */ /* 0x000fcc0007ffe0ff */
[----:B------:R-:W-:Y:S01]  /*01c0*/  @!P2 IMAD.MOV R5, RZ, RZ, -R5 ;  /* 0x000000ffff05a224 */ /* 0x000fe200078e0a05 */
[----:B------:R-:W-:-:S04]  /*01d0*/  @!P1 LOP3.LUT R5, RZ, R6, RZ, 0x33, !PT ;  /* 0x00000006ff059212 */ /* 0x000fc800078e33ff */
[C---:B-1----:R-:W-:Y:S01]  /*01e0*/  ISETP.GE.AND P0, PT, R5.reuse, UR4, PT ;  /* 0x0000000405007c0c */ /* 0x042fe2000bf06270 */
[----:B------:R-:W-:-:S03]  /*01f0*/  IMAD R3, R5, R6, RZ ;  /* 0x0000000605037224 */ /* 0x000fc600078e02ff */
[----:B------:R-:W-:-:S13]  /*0200*/  ISETP.LT.OR P0, PT, R6, RZ, P0 ;  /* 0x000000ff0600720c */ /* 0x000fda0000701670 */
[----:B------:R-:W-:Y:S05]  /*0210*/  @P0 EXIT ;  /* 0x000000000000094d */ /* 0x000fea0003800000 */
[----:B------:R-:W-:Y:S01]  /*0220*/  IMAD.IADD R4, R2, 0x1, -R3 ;  /* 0x0000000102047824 */ /* 0x000fe200078e0a03 */
[----:B------:R-:W0:Y:S01]  /*0230*/  LDCU.64 UR4, c[0x0][0x358] ;  /* 0x00006b00ff0477ac */ /* 0x000e220008000a00 */
[----:B------:R-:W-:Y:S01]  /*0240*/  BSSY.RECONVERGENT B0, `(.L_x_0) ;  /* 0x00000b9000007945 */ /* 0x000fe20003800200 */
[----:B------:R-:W-:Y:S02]  /*0250*/  IMAD.MOV.U32 R0, RZ, RZ, RZ ;  /* 0x000000ffff007224 */ /* 0x000fe400078e00ff */
[----:B------:R-:W-:-:S13]  /*0260*/  ISETP.GE.AND P0, PT, R4, RZ, PT ;  /* 0x000000ff0400720c */ /* 0x000fda0003f06270 */
[----:B------:R-:W-:Y:S05]  /*0270*/  @!P0 BRA `(.L_x_1) ;  /* 0x0000000800d48947 */ /* 0x000fea0003800000 */
[C---:B------:R-:W-:Y:S01]  /*0280*/  ISETP.GE.U32.AND P1, PT, R4.reuse, 0xf, PT ;  /* 0x0000000f0400780c */ /* 0x040fe20003f26070 */
[----:B------:R-:W-:Y:S01]  /*0290*/  VIADD R5, R4, 0x1 ;  /* 0x0000000104057836 */ /* 0x000fe20000000000 */
[----:B------:R-:W-:Y:S01]  /*02a0*/  BSSY.RECONVERGENT B1, `(.L_x_2) ;  /* 0x0000056000017945 */ /* 0x000fe20003800200 */
[----:B------:R-:W-:Y:S02]  /*02b0*/  HFMA2 R4, -RZ, RZ, 0, 0 ;  /* 0x00000000ff047431 */ /* 0x000fe400000001ff */
[----:B------:R-:W-:Y:S01]  /*02c0*/  IMAD.MOV.U32 R0, RZ, RZ, RZ ;  /* 0x000000ffff007224 */ /* 0x000fe200078e00ff */
[----:B------:R-:W-:-:S04]  /*02d0*/  LOP3.LUT R22, R5, 0xf, RZ, 0xc0, !PT ;  /* 0x0000000f05167812 */ /* 0x000fc800078ec0ff */
[----:B------:R-:W-:-:S03]  /*02e0*/  ISETP.NE.AND P0, PT, R22, RZ, PT ;  /* 0x000000ff1600720c */ /* 0x000fc60003f05270 */
[----:B------:R-:W-:Y:S10]  /*02f0*/  @!P1 BRA `(.L_x_3) ;  /* 0x0000000400409947 */ /* 0x000ff40003800000 */
[----:B------:R-:W1:Y:S01]  /*0300*/  LDC.64 R6, c[0x0][0x380] ;  /* 0x0000e000ff067b82 */ /* 0x000e620000000a00 */
[----:B------:R-:W-:Y:S01]  /*0310*/  LOP3.LUT R4, R5, 0xfffffff0, RZ, 0xc0, !PT ;  /* 0xfffffff005047812 */ /* 0x000fe200078ec0ff */
[----:B------:R-:W-:Y:S02]  /*0320*/  IMAD.MOV.U32 R0, RZ, RZ, RZ ;  /* 0x000000ffff007224 */ /* 0x000fe400078e00ff */
[----:B------:R-:W-:Y:S02]  /*0330*/  IMAD.MOV.U32 R13, RZ, RZ, R3 ;  /* 0x000000ffff0d7224 */ /* 0x000fe400078e0003 */
[----:B------:R-:W-:Y:S01]  /*0340*/  IMAD.MOV R12, RZ, RZ, -R4 ;  /* 0x000000ffff0c7224 */ /* 0x000fe200078e0a04 */
[----:B-1----:R-:W-:-:S05]  /*0350*/  IADD3 R6, P1, PT, R6, 0x20, RZ ;  /* 0x0000002006067810 */ /* 0x002fca0007f3e0ff */
[----:B------:R-:W-:-:S08]  /*0360*/  IMAD.X R7, RZ, RZ, R7, P1 ;  /* 0x000000ffff077224 */ /* 0x000fd000008e0607 */
.L_x_4:
[----:B------:R-:W1:Y:S01]  /*0370*/  LDC.64 R8, c[0x0][0x388] ;  /* 0x0000e200ff087b82 */ /* 0x000e620000000a00 */
[----:B------:R-:W-:Y:S02]  /*0380*/  SHF.R.S32.HI R10, RZ, 0x1f, R13 ;  /* 0x0000001fff0a7819 */ /* 0x000fe4000001140d */
[----:B-1----:R-:W-:-:S04]  /*0390*/  IADD3 R8, P1, P2, R13, 0x7, R8 ;  /* 0x000000070d087810 */ /* 0x002fc80007a3e008 */
[----:B------:R-:W-:-:S05]  /*03a0*/  IADD3.X R9, PT, PT, R10, R9, RZ, P1, P2 ;  /* 0x000000090a097210 */ /* 0x000fca0000fe44ff */
[----:B0-----:R-:W2:Y:S04]  /*03b0*/  LDG.E.U8 R15, desc[UR4][R8.64+-0x7] ;  /* 0xfffff904080f7981 */ /* 0x001ea8000c1e1100 */
[----:B------:R-:W3:Y:S04]  /*03c0*/  LDG.E.U8 R10, desc[UR4][R8.64+-0x6] ;  /* 0xfffffa04080a7981 */ /* 0x000ee8000c1e1100 */
[----:B------:R-:W4:Y:S04]  /*03d0*/  LDG.E.U8 R11, desc[UR4][R8.64+-0x5] ;  /* 0xfffffb04080b7981 */ /* 0x000f28000c1e1100 */
[----:B------:R-:W5:Y:S04]  /*03e0*/  LDG.E.U8 R14, desc[UR4][R8.64+-0x4] ;  /* 0xfffffc04080e7981 */ /* 0x000f68000c1e1100 */
[----:B------:R-:W5:Y:S04]  /*03f0*/  LDG.E.U8 R16, desc[UR4][R8.64+-0x3] ;  /* 0xfffffd0408107981 */ /* 0x000f68000c1e1100 */
[----:B------:R-:W5:Y:S04]  /*0400*/  LDG.E.U8 R18, desc[UR4][R8.64+-0x2] ;  /* 0xfffffe0408127981 */ /* 0x000f68000c1e1100 */
[----:B------:R-:W5:Y:S04]  /*0410*/  LDG.E.U8 R20, desc[UR4][R8.64] ;  /* 0x0000000408147981 */ /* 0x000f68000c1e1100 */
[----:B------:R-:W5:Y:S04]  /*0420*/  LDG.E.U8 R23, desc[UR4][R8.64+0x1] ;  /* 0x0000010408177981 */ /* 0x000f68000c1e1100 */
[----:B------:R-:W5:Y:S04]  /*0430*/  LDG.E.U8 R24, desc[UR4][R8.64+0x2] ;  /* 0x0000020408187981 */ /* 0x000f68000c1e1100 */
[----:B------:R-:W5:Y:S01]  /*0440*/  LDG.E.U8 R26, desc[UR4][R8.64+0x8] ;  /* 0x00000804081a7981 */ /* 0x000f62000c1e1100 */
[----:B--2---:R-:W-:-:S02]  /*0450*/  ISETP.NE.AND P5, PT, R15, RZ, PT ;  /* 0x000000ff0f00720c */ /* 0x004fc40003fa5270 */
[----:B---3--:R-:W-:Y:S02]  /*0460*/  ISETP.NE.AND P4, PT, R10, RZ, PT ;  /* 0x000000ff0a00720c */ /* 0x008fe40003f85270 */
[----:B----4-:R-:W-:Y:S01]  /*0470*/  ISETP.NE.AND P3, PT, R11, RZ, PT ;  /* 0x000000ff0b00720c */ /* 0x010fe20003f65270 */
[----:B------:R-:W-:Y:S01]  /*0480*/  IMAD.WIDE R10, R13, 0x4, R6 ;  /* 0x000000040d0a7825 */ /* 0x000fe200078e0206 */
[----:B-----5:R-:W-:-:S07]  /*0490*/  ISETP.NE.AND P1, PT, R14, RZ, PT ;  /* 0x000000ff0e00720c */ /* 0x020fce0003f25270 */
[----:B------:R-:W2:Y:S04]  /*04a0*/  @P5 LDG.E R15, desc[UR4][R10.64+-0x20] ;  /* 0xffffe0040a0f5981 */ /* 0x000ea8000c1e1900 */
[----:B------:R-:W3:Y:S04]  /*04b0*/  LDG.E.U8 R14, desc[UR4][R8.64+-0x1] ;  /* 0xffffff04080e7981 */ /* 0x000ee8000c1e1100 */
[----:B------:R-:W4:Y:S04]  /*04c0*/  @P4 LDG.E R17, desc[UR4][R10.64+-0x1c] ;  /* 0xffffe4040a114981 */ /* 0x000f28000c1e1900 */
[----:B------:R-:W5:Y:S04]  /*04d0*/  @P3 LDG.E R19, desc[UR4][R10.64+-0x18] ;  /* 0xffffe8040a133981 */ /* 0x000f68000c1e1900 */
[----:B------:R-:W5:Y:S01]  /*04e0*/  @P1 LDG.E R21, desc[UR4][R10.64+-0x14] ;  /* 0xffffec040a151981 */ /* 0x000f62000c1e1900 */
[----:B------:R-:W-:-:S02]  /*04f0*/  ISETP.NE.AND P2, PT, R16, RZ, PT ;  /* 0x000000ff1000720c */ /* 0x000fc40003f45270 */
[----:B------:R-:W-:Y:S01]  /*0500*/  ISETP.NE.AND P6, PT, R18, RZ, PT ;  /* 0x000000ff1200720c */ /* 0x000fe20003fc5270 */
[----:B------:R-:W5:Y:S04]  /*0510*/  LDG.E.U8 R16, desc[UR4][R8.64+0x4] ;  /* 0x0000040408107981 */ /* 0x000f68000c1e1100 */
[----:B------:R-:W5:Y:S01]  /*0520*/  LDG.E.U8 R18, desc[UR4][R8.64+0x5] ;  /* 0x0000050408127981 */ /* 0x000f62000c1e1100 */
[----:B--2---:R-:W-:-:S05]  /*0530*/  @P5 FADD R0, R0, R15 ;  /* 0x0000000f00005221 */ /* 0x004fca0000000000 */
[----:B------:R-:W2:Y:S01]  /*0540*/  @P2 LDG.E R15, desc[UR4][R10.64+-0x10] ;  /* 0xfffff0040a0f2981 */ /* 0x000ea2000c1e1900 */
[----:B---3--:R-:W-:-:S03]  /*0550*/  ISETP.NE.AND P5, PT, R14, RZ, PT ;  /* 0x000000ff0e00720c */ /* 0x008fc60003fa5270 */
[----:B------:R-:W3:Y:S01]  /*0560*/  LDG.E.U8 R14, desc[UR4][R8.64+0x3] ;  /* 0x00000304080e7981 */ /* 0x000ee2000c1e1100 */
[----:B----4-:R-:W-:Y:S01]  /*0570*/  @P4 FADD R0, R0, R17 ;  /* 0x0000001100004221 */ /* 0x010fe20000000000 */
[----:B------:R-:W-:Y:S02]  /*0580*/  ISETP.NE.AND P4, PT, R20, RZ, PT ;  /* 0x000000ff1400720c */ /* 0x000fe40003f85270 */
[----:B------:R-:W4:Y:S01]  /*0590*/  @P6 LDG.E R17, desc[UR4][R10.64+-0xc] ;  /* 0xfffff4040a116981 */ /* 0x000f22000c1e1900 */
[----:B-----5:R-:W-:Y:S01]  /*05a0*/  @P3 FADD R0, R0, R19 ;  /* 0x0000001300003221 */ /* 0x020fe20000000000 */
[----:B------:R-:W-:Y:S02]  /*05b0*/  ISETP.NE.AND P3, PT, R23, RZ, PT ;  /* 0x000000ff1700720c */ /* 0x000fe40003f65270 */
[----:B------:R-:W5:Y:S01]  /*05c0*/  LDG.E.U8 R20, desc[UR4][R8.64+0x6] ;  /* 0x0000060408147981 */ /* 0x000f62000c1e1100 */
[----:B------:R-:W-:Y:S01]  /*05d0*/  @P1 FADD R0, R0, R21 ;  /* 0x0000001500001221 */ /* 0x000fe20000000000 */
[----:B------:R-:W-:-:S02]  /*05e0*/  ISETP.NE.AND P1, PT, R24, RZ, PT ;  /* 0x000000ff1800720c */ /* 0x000fc40003f25270 */
[----:B------:R-:W5:Y:S04]  /*05f0*/  @P5 LDG.E R19, desc[UR4][R10.64+-0x8] ;  /* 0xfffff8040a135981 */ /* 0x000f68000c1e1900 */
[----:B------:R-:W5:Y:S04]  /*0600*/  @P4 LDG.E R21, desc[UR4][R10.64+-0x4] ;  /* 0xfffffc040a154981 */ /* 0x000f68000c1e1900 */
[----:B------:R-:W5:Y:S04]  /*0610*/  @P3 LDG.E R23, desc[UR4][R10.64] ;  /* 0x000000040a173981 */ /* 0x000f68000c1e1900 */
[----:B------:R-:W5:Y:S04]  /*0620*/  LDG.E.U8 R24, desc[UR4][R8.64+0x7] ;  /* 0x0000070408187981 */ /* 0x000f68000c1e1100 */
[----:B------:R-:W5:Y:S01]  /*0630*/  @P1 LDG.E R25, desc[UR4][R10.64+0x4] ;  /* 0x000004040a191981 */ /* 0x000f62000c1e1900 */
[----:B--2---:R-:W-:Y:S01]  /*0640*/  @P2 FADD R0, R0, R15 ;  /* 0x0000000f00002221 */ /* 0x004fe20000000000 */
[----:B---3--:R-:W-:-:S03]  /*0650*/  ISETP.NE.AND P2, PT, R14, RZ, PT ;  /* 0x000000ff0e00720c */ /* 0x008fc60003f45270 */
[----:B----4-:R-:W-:Y:S01]  /*0660*/  @P6 FADD R0, R0, R17 ;  /* 0x0000001100006221 */ /* 0x010fe20000000000 */
[----:B------:R-:W-:-:S03]  /*0670*/  ISETP.NE.AND P6, PT, R16, RZ, PT ;  /* 0x000000ff1000720c */ /* 0x000fc60003fc5270 */
[----:B-----5:R-:W-:Y:S01]  /*0680*/  @P5 FADD R0, R0, R19 ;  /* 0x0000001300005221 */ /* 0x020fe20000000000 */
[----:B------:R-:W-:-:S05]  /*0690*/  ISETP.NE.AND P5, PT, R18, RZ, PT ;  /* 0x000000ff1200720c */ /* 0x000fca0003fa5270 */
[----:B------:R-:W2:Y:S01]  /*06a0*/  @P2 LDG.E R15, desc[UR4][R10.64+0x8] ;  /* 0x000008040a0f2981 */ /* 0x000ea2000c1e1900 */
[----:B------:R-:W-:Y:S01]  /*06b0*/  @P4 FADD R0, R0, R21 ;  /* 0x0000001500004221 */ /* 0x000fe20000000000 */
[----:B------:R-:W-:Y:S02]  /*06c0*/  ISETP.NE.AND P4, PT, R20, RZ, PT ;  /* 0x000000ff1400720c */ /* 0x000fe40003f85270 */
[----:B------:R-:W3:Y:S01]  /*06d0*/  @P6 LDG.E R9, desc[UR4][R10.64+0xc] ;  /* 0x00000c040a096981 */ /* 0x000ee2000c1e1900 */
[----:B------:R-:W-:Y:S01]  /*06e0*/  @P3 FADD R0, R0, R23 ;  /* 0x0000001700003221 */ /* 0x000fe20000000000 */
[----:B------:R-:W-:Y:S02]  /*06f0*/  ISETP.NE.AND P3, PT, R24, RZ, PT ;  /* 0x000000ff1800720c */ /* 0x000fe40003f65270 */
[----:B------:R-:W4:Y:S01]  /*0700*/  @P5 LDG.E R17, desc[UR4][R10.64+0x10] ;  /* 0x000010040a115981 */ /* 0x000f22000c1e1900 */
[----:B------:R-:W-:Y:S01]  /*0710*/  @P1 FADD R0, R0, R25 ;  /* 0x0000001900001221 */ /* 0x000fe20000000000 */
[----:B------:R-:W-:-:S05]  /*0720*/  ISETP.NE.AND P1, PT, R26, RZ, PT ;  /* 0x000000ff1a00720c */ /* 0x000fca0003f25270 */
[----:B------:R-:W5:Y:S04]  /*0730*/  @P4 LDG.E R19, desc[UR4][R10.64+0x14] ;  /* 0x000014040a134981 */ /* 0x000f68000c1e1900 */
[----:B------:R-:W5:Y:S04]  /*0740*/  @P3 LDG.E R21, desc[UR4][R10.64+0x18] ;  /* 0x000018040a153981 */ /* 0x000f68000c1e1900 */
[----:B------:R-:W5:Y:S01]  /*0750*/  @P1 LDG.E R23, desc[UR4][R10.64+0x1c] ;  /* 0x00001c040a171981 */ /* 0x000f62000c1e1900 */
[----:B------:R-:W-:Y:S01]  /*0760*/  VIADD R12, R12, 0x10 ;  /* 0x000000100c0c7836 */ /* 0x000fe20000000000 */
[----:B------:R-:W-:Y:S01]  /*0770*/  IADD3 R13, PT, PT, R13, 0x10, RZ ;  /* 0x000000100d0d7810 */ /* 0x000fe20007ffe0ff */
[----:B--2---:R-:W-:-:S03]  /*0780*/  @P2 FADD R0, R0, R15 ;  /* 0x0000000f00002221 */ /* 0x004fc60000000000 */
[----:B------:R-:W-:Y:S01]  /*0790*/  ISETP.NE.AND P2, PT, R12, RZ, PT ;  /* 0x000000ff0c00720c */ /* 0x000fe20003f45270 */
[----:B---3--:R-:W-:-:S04]  /*07a0*/  @P6 FADD R0, R0, R9 ;  /* 0x0000000900006221 */ /* 0x008fc80000000000 */
[----:B----4-:R-:W-:-:S04]  /*07b0*/  @P5 FADD R0, R0, R17 ;  /* 0x0000001100005221 */ /* 0x010fc80000000000 */
[----:B-----5:R-:W-:-:S04]  /*07c0*/  @P4 FADD R0, R0, R19 ;  /* 0x0000001300004221 */ /* 0x020fc80000000000 */
[----:B------:R-:W-:-:S04]  /*07d0*/  @P3 FADD R0, R0, R21 ;  /* 0x0000001500003221 */ /* 0x000fc80000000000 */
[----:B------:R-:W-:Y:S01]  /*07e0*/  @P1 FADD R0, R0, R23 ;  /* 0x0000001700001221 */ /* 0x000fe20000000000 */
[----:B------:R-:W-:Y:S06]  /*07f0*/  @P2 BRA `(.L_x_4) ;  /* 0xfffffff800dc2947 */ /* 0x000fec000383ffff */
.L_x_3:
[----:B0-----:R-:W-:Y:S05]  /*0800*/  BSYNC.RECONVERGENT B1 ;  /* 0x0000000000017941 */ /* 0x001fea0003800200 */
.L_x_2:
[----:B------:R-:W-:Y:S05]  /*0810*/  @!P0 BRA `(.L_x_1) ;  /* 0x00000004006c8947 */ /* 0x000fea0003800000 */
[----:B------:R-:W-:Y:S01]  /*0820*/  ISETP.GE.U32.AND P1, PT, R22, 0x8, PT ;  /* 0x000000081600780c */ /* 0x000fe20003f26070 */
[----:B------:R-:W-:Y:S01]  /*0830*/  BSSY.RECONVERGENT B1, `(.L_x_5) ;  /* 0x000002b000017945 */ /* 0x000fe20003800200 */
[----:B------:R-:W-:-:S04]  /*0840*/  LOP3.LUT R18, R5, 0x7, RZ, 0xc0, !PT ;  /* 0x0000000705127812 */ /* 0x000fc800078ec0ff */
[----:B------:R-:W-:-:S07]  /*0850*/  ISETP.NE.AND P0, PT, R18, RZ, PT ;  /* 0x000000ff1200720c */ /* 0x000fce0003f05270 */
[----:B------:R-:W-:Y:S06]  /*0860*/  @!P1 BRA `(.L_x_6) ;  /* 0x00000000009c9947 */ /* 0x000fec0003800000 */
[----:B------:R-:W0:Y:S01]  /*0870*/  LDCU.64 UR6, c[0x0][0x388] ;  /* 0x00007100ff0677ac */ /* 0x000e220008000a00 */
[----:B------:R-:W-:Y:S01]  /*0880*/  IMAD.IADD R11, R3, 0x1, R4 ;  /* 0x00000001030b7824 */ /* 0x000fe200078e0204 */
[----:B------:R-:W1:Y:S04]  /*0890*/  LDC.64 R8, c[0x0][0x380] ;  /* 0x0000e000ff087b82 */ /* 0x000e680000000a00 */
[----:B0-----:R-:W-:-:S04]  /*08a0*/  IADD3 R6, P1, PT, R11, UR6, RZ ;  /* 0x000000060b067c10 */ /* 0x001fc8000ff3e0ff */
[----:B------:R-:W-:-:S05]  /*08b0*/  LEA.HI.X.SX32 R7, R11, UR7, 0x1, P1 ;  /* 0x000000070b077c11 */ /* 0x000fca00088f0eff */
[----:B------:R-:W2:Y:S04]  /*08c0*/  LDG.E.U8 R13, desc[UR4][R6.64] ;  /* 0x00000004060d7981 */ /* 0x000ea8000c1e1100 */
[----:B------:R-:W3:Y:S04]  /*08d0*/  LDG.E.U8 R10, desc[UR4][R6.64+0x1] ;  /* 0x00000104060a7981 */ /* 0x000ee8000c1e1100 */
[----:B------:R-:W4:Y:S04]  /*08e0*/  LDG.E.U8 R12, desc[UR4][R6.64+0x2] ;  /* 0x00000204060c7981 */ /* 0x000f28000c1e1100 */
[----:B------:R-:W5:Y:S01]  /*08f0*/  LDG.E.U8 R14, desc[UR4][R6.64+0x3] ;  /* 0x00000304060e7981 */ /* 0x000f62000c1e1100 */
[----:B-1----:R-:W-:-:S03]  /*0900*/  IMAD.WIDE R8, R11, 0x4, R8 ;  /* 0x000000040b087825 */ /* 0x002fc600078e0208 */
[----:B------:R-:W5:Y:S04]  /*0910*/  LDG.E.U8 R15, desc[UR4][R6.64+0x5] ;  /* 0x00000504060f7981 */ /* 0x000f68000c1e1100 */
[----:B------:R-:W5:Y:S04]  /*0920*/  LDG.E.U8 R16, desc[UR4][R6.64+0x6] ;  /* 0x0000060406107981 */ /* 0x000f68000c1e1100 */
[----:B------:R-:W5:Y:S01]  /*0930*/  LDG.E.U8 R17, desc[UR4][R6.64+0x7] ;  /* 0x0000070406117981 */ /* 0x000f62000c1e1100 */
[----:B--2---:R-:W-:Y:S02]  /*0940*/  ISETP.NE.AND P6, PT, R13, RZ, PT ;  /* 0x000000ff0d00720c */ /* 0x004fe40003fc5270 */
[----:B---3--:R-:W-:-:S02]  /*0950*/  ISETP.NE.AND P1, PT, R10, RZ, PT ;  /* 0x000000ff0a00720c */ /* 0x008fc40003f25270 */
[----:B------:R-:W2:Y:S09]  /*0960*/  LDG.E.U8 R10, desc[UR4][R6.64+0x4] ;  /* 0x00000404060a7981 */ /* 0x000eb2000c1e1100 */
[----:B------:R-:W3:Y:S04]  /*0970*/  @P6 LDG.E R11, desc[UR4][R8.64] ;  /* 0x00000004080b6981 */ /* 0x000ee8000c1e1900 */
[----:B------:R-:W3:Y:S01]  /*0980*/  @P1 LDG.E R13, desc[UR4][R8.64+0x4] ;  /* 0x00000404080d1981 */ /* 0x000ee2000c1e1900 */
[----:B----4-:R-:W-:-:S02]  /*0990*/  ISETP.NE.AND P2, PT, R12, RZ, PT ;  /* 0x000000ff0c00720c */ /* 0x010fc40003f45270 */
[----:B-----5:R-:W-:Y:S02]  /*09a0*/  ISETP.NE.AND P3, PT, R14, RZ, PT ;  /* 0x000000ff0e00720c */ /* 0x020fe40003f65270 */
[----:B------:R-:W-:-:S09]  /*09b0*/  ISETP.NE.AND P5, PT, R15, RZ, PT ;  /* 0x000000ff0f00720c */ /* 0x000fd20003fa5270 */
[----:B------:R-:W4:Y:S01]  /*09c0*/  @P2 LDG.E R15, desc[UR4][R8.64+0x8] ;  /* 0x00000804080f2981 */ /* 0x000f22000c1e1900 */
[----:B--2---:R-:W-:Y:S01]  /*09d0*/  ISETP.NE.AND P4, PT, R10, RZ, PT ;  /* 0x000000ff0a00720c */ /* 0x004fe20003f85270 */
[----:B---3--:R-:W-:Y:S01]  /*09e0*/  @P6 FADD R0, R0, R11 ;  /* 0x0000000b00006221 */ /* 0x008fe20000000000 */
[----:B------:R-:W-:Y:S01]  /*09f0*/  ISETP.NE.AND P6, PT, R16, RZ, PT ;  /* 0x000000ff1000720c */ /* 0x000fe20003fc5270 */
[----:B------:R-:W2:Y:S02]  /*0a00*/  @P3 LDG.E R11, desc[UR4][R8.64+0xc] ;  /* 0x00000c04080b3981 */ /* 0x000ea4000c1e1900 */
[----:B------:R-:W-:Y:S01]  /*0a10*/  @P1 FADD R0, R0, R13 ;  /* 0x0000000d00001221 */ /* 0x000fe20000000000 */
[----:B------:R-:W-:-:S07]  /*0a20*/  ISETP.NE.AND P1, PT, R17, RZ, PT ;  /* 0x000000ff1100720c */ /* 0x000fce0003f25270 */
[----:B------:R-:W3:Y:S04]  /*0a30*/  @P4 LDG.E R7, desc[UR4][R8.64+0x10] ;  /* 0x0000100408074981 */ /* 0x000ee8000c1e1900 */
[----:B------:R-:W5:Y:S04]  /*0a40*/  @P5 LDG.E R13, desc[UR4][R8.64+0x14] ;  /* 0x00001404080d5981 */ /* 0x000f68000c1e1900 */
[----:B------:R-:W5:Y:S04]  /*0a50*/  @P6 LDG.E R17, desc[UR4][R8.64+0x18] ;  /* 0x0000180408116981 */ /* 0x000f68000c1e1900 */
[----:B------:R-:W5:Y:S01]  /*0a60*/  @P1 LDG.E R19, desc[UR4][R8.64+0x1c] ;  /* 0x00001c0408131981 */ /* 0x000f62000c1e1900 */
[----:B----4-:R-:W-:Y:S01]  /*0a70*/  @P2 FADD R0, R0, R15 ;  /* 0x0000000f00002221 */ /* 0x010fe20000000000 */
[----:B------:R-:W-:-:S03]  /*0a80*/  VIADD R4, R4, 0x8 ;  /* 0x0000000804047836 */ /* 0x000fc60000000000 */
[----:B--2---:R-:W-:-:S04]  /*0a90*/  @P3 FADD R0, R0, R11 ;  /* 0x0000000b00003221 */ /* 0x004fc80000000000 */
[----:B---3--:R-:W-:-:S04]  /*0aa0*/  @P4 FADD R0, R0, R7 ;  /* 0x0000000700004221 */ /* 0x008fc80000000000 */
[----:B-----5:R-:W-:-:S04]  /*0ab0*/  @P5 FADD R0, R0, R13 ;  /* 0x0000000d00005221 */ /* 0x020fc80000000000 */
[----:B------:R-:W-:-:S04]  /*0ac0*/  @P6 FADD R0, R0, R17 ;  /* 0x0000001100006221 */ /* 0x000fc80000000000 */
[----:B------:R-:W-:-:S07]  /*0ad0*/  @P1 FADD R0, R0, R19 ;  /* 0x0000001300001221 */ /* 0x000fce0000000000 */
.L_x_6:
[----:B------:R-:W-:Y:S05]  /*0ae0*/  BSYNC.RECONVERGENT B1 ;  /* 0x0000000000017941 */ /* 0x000fea0003800200 */
.L_x_5:
        /* <DEDUP_REMOVED lines=15> */
[----:B-1----:R-:W-:Y:S01]  /*0be0*/  IMAD.WIDE R8, R13, 0x4, R8 ;  /* 0x000000040d087825 */ /* 0x002fe200078e0208 */
[----:B--2---:R-:W-:-:S02]  /*0bf0*/  ISETP.NE.AND P0, PT, R14, RZ, PT ;  /* 0x000000ff0e00720c */ /* 0x004fc40003f05270 */
[----:B---3--:R-:W-:Y:S02]  /*0c00*/  ISETP.NE.AND P1, PT, R5, RZ, PT ;  /* 0x000000ff0500720c */ /* 0x008fe40003f25270 */
[----:B----4-:R-:W-:Y:S02]  /*0c10*/  ISETP.NE.AND P2, PT, R10, RZ, PT ;  /* 0x000000ff0a00720c */ /* 0x010fe40003f45270 */
[----:B-----5:R-:W-:-:S07]  /*0c20*/  ISETP.NE.AND P3, PT, R11, RZ, PT ;  /* 0x000000ff0b00720c */ /* 0x020fce0003f65270 */
[----:B------:R-:W2:Y:S04]  /*0c30*/  @P0 LDG.E R5, desc[UR4][R8.64] ;  /* 0x0000000408050981 */ /* 0x000ea8000c1e1900 */
[----:B------:R-:W3:Y:S04]  /*0c40*/  @P1 LDG.E R11, desc[UR4][R8.64+0x4] ;  /* 0x00000404080b1981 */ /* 0x000ee8000c1e1900 */
[----:B------:R-:W4:Y:S04]  /*0c50*/  @P2 LDG.E R13, desc[UR4][R8.64+0x8] ;  /* 0x00000804080d2981 */ /* 0x000f28000c1e1900 */
[----:B------:R-:W5:Y:S01]  /*0c60*/  @P3 LDG.E R15, desc[UR4][R8.64+0xc] ;  /* 0x00000c04080f3981 */ /* 0x000f62000c1e1900 */
[----:B------:R-:W-:-:S02]  /*0c70*/  VIADD R4, R4, 0x4 ;  /* 0x0000000404047836 */ /* 0x000fc40000000000 */
[----:B--2---:R-:W-:-:S04]  /*0c80*/  @P0 FADD R0, R0, R5 ;  /* 0x0000000500000221 */ /* 0x004fc80000000000 */
[----:B---3--:R-:W-:-:S04]  /*0c90*/  @P1 FADD R0, R0, R11 ;  /* 0x0000000b00001221 */ /* 0x008fc80000000000 */
[----:B----4-:R-:W-:-:S04]  /*0ca0*/  @P2 FADD R0, R0, R13 ;  /* 0x0000000d00002221 */ /* 0x010fc80000000000 */
[----:B-----5:R-:W-:-:S07]  /*0cb0*/  @P3 FADD R0, R0, R15 ;  /* 0x0000000f00003221 */ /* 0x020fce0000000000 */
.L_x_8:
[----:B------:R-:W-:Y:S05]  /*0cc0*/  BSYNC.RECONVERGENT B1 ;  /* 0x0000000000017941 */ /* 0x000fea0003800200 */
.L_x_7:
[----:B------:R-:W-:Y:S05]  /*0cd0*/  @!P4 BRA `(.L_x_1) ;  /* 0x00000000003cc947 */ /* 0x000fea0003800000 */
[----:B------:R-:W-:Y:S01]  /*0ce0*/  IADD3 R3, PT, PT, R3, R4, RZ ;  /* 0x0000000403037210 */ /* 0x000fe20007ffe0ff */
[----:B------:R-:W-:-:S07]  /*0cf0*/  IMAD.MOV R8, RZ, RZ, -R12 ;  /* 0x000000ffff087224 */ /* 0x000fce00078e0a0c */
.L_x_9:
[----:B------:R-:W0:Y:S02]  /*0d00*/  LDCU.64 UR6, c[0x0][0x388] ;  /* 0x00007100ff0677ac */ /* 0x000e240008000a00 */
[----:B0-----:R-:W-:-:S04]  /*0d10*/  IADD3 R6, P0, PT, R3, UR6, RZ ;  /* 0x0000000603067c10 */ /* 0x001fc8000ff1e0ff */
[----:B------:R-:W-:-:S05]  /*0d20*/  LEA.HI.X.SX32 R7, R3, UR7, 0x1, P0 ;  /* 0x0000000703077c11 */ /* 0x000fca00080f0eff */
[----:B------:R-:W2:Y:S02]  /*0d30*/  LDG.E.U8 R6, desc[UR4][R6.64] ;  /* 0x0000000406067981 */ /* 0x000ea4000c1e1100 */
[----:B--2---:R-:W-:-:S13]  /*0d40*/  ISETP.NE.AND P0, PT, R6, RZ, PT ;  /* 0x000000ff0600720c */ /* 0x004fda0003f05270 */
[----:B------:R-:W0:Y:S02]  /*0d50*/  @P0 LDC.64 R4, c[0x0][0x380] ;  /* 0x0000e000ff040b82 */ /* 0x000e240000000a00 */
[----:B0-----:R-:W-:-:S06]  /*0d60*/  @P0 IMAD.WIDE R4, R3, 0x4, R4 ;  /* 0x0000000403040825 */ /* 0x001fcc00078e0204 */
[----:B------:R-:W2:Y:S01]  /*0d70*/  @P0 LDG.E R5, desc[UR4][R4.64] ;  /* 0x0000000404050981 */ /* 0x000ea2000c1e1900 */
[----:B------:R-:W-:Y:S02]  /*0d80*/  VIADD R8, R8, 0x1 ;  /* 0x0000000108087836 */ /* 0x000fe40000000000 */
[----:B------:R-:W-:-:S03]  /*0d90*/  VIADD R3, R3, 0x1 ;  /* 0x0000000103037836 */ /* 0x000fc60000000000 */
[----:B------:R-:W-:Y:S01]  /*0da0*/  ISETP.NE.AND P1, PT, R8, RZ, PT ;  /* 0x000000ff0800720c */ /* 0x000fe20003f25270 */
[----:B--2---:R-:W-:-:S12]  /*0db0*/  @P0 FADD R0, R0, R5 ;  /* 0x0000000500000221 */ /* 0x004fd80000000000 */
[----:B------:R-:W-:Y:S05]  /*0dc0*/  @P1 BRA `(.L_x_9) ;  /* 0xfffffffc00cc1947 */ /* 0x000fea000383ffff */
.L_x_1:
[----:B0-----:R-:W-:Y:S05]  /*0dd0*/  BSYNC.RECONVERGENT B0 ;  /* 0x0000000000007941 */ /* 0x001fea0003800200 */
.L_x_0:
[----:B------:R-:W0:Y:S02]  /*0de0*/  LDC.64 R4, c[0x0][0x390] ;  /* 0x0000e400ff047b82 */ /* 0x000e240000000a00 */
[----:B0-----:R-:W-:-:S05]  /*0df0*/  IMAD.WIDE R2, R2, 0x4, R4 ;  /* 0x0000000402027825 */ /* 0x001fca00078e0204 */
[----:B------:R-:W-:Y:S01]  /*0e00*/  STG.E desc[UR4][R2.64], R0 ;  /* 0x0000000002007986 */ /* 0x000fe2000c101904 */
[----:B------:R-:W-:Y:S05]  /*0e10*/  EXIT ;  /* 0x000000000000794d */ /* 0x000fea0003800000 */
.L_x_10:
[----:B------:R-:W-:-:S00]  /*0e20*/  BRA `(.L_x_10) ;  /* 0xfffffffc00fc7947 */ /* 0x000fc0000383ffff */
[----:B------:R-:W-:-:S00]  /*0e30*/  NOP ;  /* 0x0000000000007918 */ /* 0x000fc00000000000 */
        /* <DEDUP_REMOVED lines=12> */
.L_x_11:


//--------------------- .nv.shared.reserved.0     --------------------------
	.section	.nv.shared.reserved.0,"aw",@nobits
	.weak		__nv_reservedSMEM_offset_0_alias
	.size		__nv_reservedSMEM_offset_0_alias, 0, 64
	.other		__nv_reservedSMEM_offset_0_alias,@"STO_CUDA_RESERVED_SHARED STV_DEFAULT"
__nv_reservedSMEM_offset_0_alias:
	.zero		0
	.zero		64


//--------------------- .nv.constant0._Z20masked_cumsum_kernelPKfPKbPfii --------------------------
	.section	.nv.constant0._Z20masked_cumsum_kernelPKfPKbPfii,"a",@progbits
	.sectionflags	@""
	.align	4
.nv.constant0._Z20masked_cumsum_kernelPKfPKbPfii:
	.zero		928


//--------------------- SYMBOLS --------------------------

	.type		.nv.reservedSmem.offset0,@object
	.size		.nv.reservedSmem.offset0,0x4
